	.headerflags	@"EF_CUDA_TEXMODE_UNIFIED EF_CUDA_64BIT_ADDRESS EF_CUDA_ACCELERATORS EF_CUDA_SM90 EF_CUDA_VIRTUAL_SM(EF_CUDA_SM90)"
	.elftype	@"ET_EXEC"


//--------------------- .nv.info                  --------------------------
	.section	.nv.info,"",@"SHT_CUDA_INFO"
	.align	4


	//----- nvinfo : EIATTR_REGCOUNT
	.align		4
        /*0000*/ 	.byte	0x04, 0x2f
        /*0002*/ 	.short	(.L_1 - .L_0)
	.align		4
.L_0:
        /*0004*/ 	.word	index@(triton_poi_fused_convolution_leaky_relu_33)
        /*0008*/ 	.word	0x00000014


	//----- nvinfo : EIATTR_MIN_STACK_SIZE
	.align		4
.L_1:
        /*000c*/ 	.byte	0x04, 0x12
        /*000e*/ 	.short	(.L_3 - .L_2)
	.align		4
.L_2:
        /*0010*/ 	.word	index@(triton_poi_fused_convolution_leaky_relu_33)
        /*0014*/ 	.word	0x00000000


	//----- nvinfo : EIATTR_FRAME_SIZE
	.align		4
.L_3:
        /*0018*/ 	.byte	0x04, 0x11
        /*001a*/ 	.short	(.L_5 - .L_4)
	.align		4
.L_4:
        /*001c*/ 	.word	index@(triton_poi_fused_convolution_leaky_relu_33)
        /*0020*/ 	.word	0x00000000


	//----- nvinfo : EIATTR_MIN_STACK_SIZE
	.align		4
.L_5:
        /*0024*/ 	.byte	0x04, 0x12
        /*0026*/ 	.short	(.L_7 - .L_6)
	.align		4
.L_6:
        /*0028*/ 	.word	index@(triton_poi_fused_convolution_leaky_relu_33)
        /*002c*/ 	.word	0x00000000
.L_7:


//--------------------- .nv.info.triton_poi_fused_convolution_leaky_relu_33 --------------------------
	.section	.nv.info.triton_poi_fused_convolution_leaky_relu_33,"",@"SHT_CUDA_INFO"
	.sectionflags	@""
	.align	4


	//----- nvinfo : EIATTR_CUDA_API_VERSION
	.align		4
        /*0000*/ 	.byte	0x04, 0x37
        /*0002*/ 	.short	(.L_9 - .L_8)
.L_8:
        /*0004*/ 	.word	0x0000007c


	//----- nvinfo : EIATTR_KPARAM_INFO
	.align		4
.L_9:
        /*0008*/ 	.byte	0x04, 0x17
        /*000a*/ 	.short	(.L_11 - .L_10)
.L_10:
        /*000c*/ 	.word	0x00000000
        /*0010*/ 	.short	0x0005
        /*0012*/ 	.short	0x0028
        /*0014*/ 	.byte	0x00, 0xf0, 0x11, 0x00


	//----- nvinfo : EIATTR_KPARAM_INFO
	.align		4
.L_11:
        /*0018*/ 	.byte	0x04, 0x17
        /*001a*/ 	.short	(.L_13 - .L_12)
.L_12:
        /*001c*/ 	.word	0x00000000
        /*0020*/ 	.short	0x0004
        /*0022*/ 	.short	0x0020
        /*0024*/ 	.byte	0x00, 0xf4, 0x21, 0x00


	//----- nvinfo : EIATTR_KPARAM_INFO
	.align		4
.L_13:
        /*0028*/ 	.byte	0x04, 0x17
        /*002a*/ 	.short	(.L_15 - .L_14)
.L_14:
        /*002c*/ 	.word	0x00000000
        /*0030*/ 	.short	0x0003
        /*0032*/ 	.short	0x0018
        /*0034*/ 	.byte	0x00, 0xf4, 0x21, 0x00


	//----- nvinfo : EIATTR_KPARAM_INFO
	.align		4
.L_15:
        /*0038*/ 	.byte	0x04, 0x17
        /*003a*/ 	.short	(.L_17 - .L_16)
.L_16:
        /*003c*/ 	.word	0x00000000
        /*0040*/ 	.short	0x0002
        /*0042*/ 	.short	0x0010
        /*0044*/ 	.byte	0x00, 0xf4, 0x21, 0x00


	//----- nvinfo : EIATTR_KPARAM_INFO
	.align		4
.L_17:
        /*0048*/ 	.byte	0x04, 0x17
        /*004a*/ 	.short	(.L_19 - .L_18)
.L_18:
        /*004c*/ 	.word	0x00000000
        /*0050*/ 	.short	0x0001
        /*0052*/ 	.short	0x0008
        /*0054*/ 	.byte	0x00, 0xf4, 0x21, 0x00


	//----- nvinfo : EIATTR_KPARAM_INFO
	.align		4
.L_19:
        /*0058*/ 	.byte	0x04, 0x17
        /*005a*/ 	.short	(.L_21 - .L_20)
.L_20:
        /*005c*/ 	.word	0x00000000
        /*0060*/ 	.short	0x0000
        /*0062*/ 	.short	0x0000
        /*0064*/ 	.byte	0x00, 0xf4, 0x21, 0x00


	//----- nvinfo : EIATTR_SPARSE_MMA_MASK
	.align		4
.L_21:
        /*0068*/ 	.byte	0x03, 0x50
        /*006a*/ 	.short	0x0000


	//----- nvinfo : EIATTR_MAXREG_COUNT
	.align		4
        /*006c*/ 	.byte	0x03, 0x1b
        /*006e*/ 	.short	0x00ff


	//----- nvinfo : EIATTR_EXIT_INSTR_OFFSETS
	.align		4
        /*0070*/ 	.byte	0x04, 0x1c
        /*0072*/ 	.short	(.L_23 - .L_22)


	//   ....[0]....
.L_22:
        /*0074*/ 	.word	0x00000290


	//----- nvinfo : EIATTR_REQNTID
	.align		4
.L_23:
        /*0078*/ 	.byte	0x04, 0x10
        /*007a*/ 	.short	(.L_25 - .L_24)
.L_24:
        /*007c*/ 	.word	0x00000080
        /*0080*/ 	.word	0x00000001
        /*0084*/ 	.word	0x00000001


	//----- nvinfo : EIATTR_CBANK_PARAM_SIZE
	.align		4
.L_25:
        /*0088*/ 	.byte	0x03, 0x19
        /*008a*/ 	.short	0x002c


	//----- nvinfo : EIATTR_PARAM_CBANK
	.align		4
        /*008c*/ 	.byte	0x04, 0x0a
        /*008e*/ 	.short	(.L_27 - .L_26)
	.align		4
.L_26:
        /*0090*/ 	.word	index@(.nv.constant0.triton_poi_fused_convolution_leaky_relu_33)
        /*0094*/ 	.short	0x0210
        /*0096*/ 	.short	0x002c


	//----- nvinfo : EIATTR_SW_WAR
	.align		4
.L_27:
        /*0098*/ 	.byte	0x04, 0x36
        /*009a*/ 	.short	(.L_29 - .L_28)
.L_28:
        /*009c*/ 	.word	0x00000008
.L_29:


//--------------------- .nv.callgraph             --------------------------
	.section	.nv.callgraph,"",@"SHT_CUDA_CALLGRAPH"
	.align	4
	.sectionentsize	8
	.align		4
        /*0000*/ 	.word	0x00000000
	.align		4
        /*0004*/ 	.word	0xffffffff
	.align		4
        /*0008*/ 	.word	0x00000000
	.align		4
        /*000c*/ 	.word	0xfffffffe
	.align		4
        /*0010*/ 	.word	0x00000000
	.align		4
        /*0014*/ 	.word	0xfffffffd
	.align		4
        /*0018*/ 	.word	0x00000000
	.align		4
        /*001c*/ 	.word	0xfffffffc


//--------------------- .text.triton_poi_fused_convolution_leaky_relu_33 --------------------------
	.section	.text.triton_poi_fused_convolution_leaky_relu_33,"ax",@progbits
	.align	128
        .global         triton_poi_fused_convolution_leaky_relu_33
        .type           triton_poi_fused_convolution_leaky_relu_33,@function
        .size           triton_poi_fused_convolution_leaky_relu_33,(.L_x_1 - triton_poi_fused_convolution_leaky_relu_33)
        .other          triton_poi_fused_convolution_leaky_relu_33,@"STO_CUDA_ENTRY STV_DEFAULT"
triton_poi_fused_convolution_leaky_relu_33:
.text.triton_poi_fused_convolution_leaky_relu_33:
[----:B------:R-:W-:Y:S01]  /*0000*/  LDC R1, c[0x0][0x28] ;  /* 0x00000a00ff017b82 */ /* 0x000fe20000000800 */
[----:B------:R-:W1:Y:S07]  /*0010*/  S2R R0, SR_TID.X ;  /* 0x0000000000007919 */ /* 0x000e6e0000002100 */
[----:B------:R-:W2:Y:S01]  /*0020*/  LDC.64 R4, c[0x0][0x220] ;  /* 0x00008800ff047b82 */ /* 0x000ea20000000a00 */
[----:B------:R-:W-:Y:S01]  /*0030*/  ULDC.64 UR4, c[0x0][0x208] ;  /* 0x0000820000047ab9 */ /* 0x000fe20000000a00 */
[----:B------:R-:W-:Y:S01]  /*0040*/  ULDC.64 UR6, c[0x0][0x228] ;  /* 0x00008a0000067ab9 */ /* 0x000fe20000000a00 */
[----:B------:R-:W3:Y:S01]  /*0050*/  S2R R11, SR_CTAID.X ;  /* 0x00000000000b7919 */ /* 0x000ee20000002500 */
[----:B------:R-:W-:-:S04]  /*0060*/  ULDC.64 UR8, c[0x0][0x230] ;  /* 0x00008c0000087ab9 */ /* 0x000fc80000000a00 */
[----:B------:R-:W4:Y:S01]  /*0070*/  LDC.64 R2, c[0x0][0x210] ;  /* 0x00008400ff027b82 */ /* 0x000f220000000a00 */
[----:B-1----:R-:W-:-:S05]  /*0080*/  LOP3.LUT R0, R0, 0x7f, RZ, 0xc0, !PT ;  /* 0x0000007f00007812 */ /* 0x002fca00078ec0ff */
[----:B---3--:R-:W-:-:S04]  /*0090*/  IMAD R11, R11, 0x80, R0 ;  /* 0x000000800b0b7824 */ /* 0x008fc800078e0200 */
[----:B------:R-:W-:-:S04]  /*00a0*/  IMAD.HI R0, R11, 0x66666667, RZ ;  /* 0x666666670b007827 */ /* 0x000fc800078e02ff */
[----:B----4-:R-:W-:Y:S01]  /*00b0*/  IMAD.WIDE R2, R11, 0x4, R2 ;  /* 0x000000040b027825 */ /* 0x010fe200078e0202 */
[----:B------:R-:W-:-:S04]  /*00c0*/  SHF.R.S32.HI R7, RZ, 0x1, R0 ;  /* 0x00000001ff077819 */ /* 0x000fc80000011400 */
[----:B------:R-:W-:Y:S02]  /*00d0*/  LEA.HI R0, R0, R7, RZ, 0x1 ;  /* 0x0000000700007211 */ /* 0x000fe400078f08ff */
[----:B------:R-:W1:Y:S02]  /*00e0*/  LDC.64 R6, c[0x0][0x218] ;  /* 0x00008600ff067b82 */ /* 0x000e640000000a00 */
[----:B------:R-:W-:-:S04]  /*00f0*/  SHF.R.S32.HI R9, RZ, 0x1f, R0 ;  /* 0x0000001fff097819 */ /* 0x000fc80000011400 */
[----:B------:R-:W-:-:S04]  /*0100*/  LEA.HI R9, R9, R0, RZ, 0xa ;  /* 0x0000000009097211 */ /* 0x000fc800078f50ff */
[----:B------:R-:W-:-:S05]  /*0110*/  LOP3.LUT R9, R9, 0xfffffc00, RZ, 0xc0, !PT ;  /* 0xfffffc0009097812 */ /* 0x000fca00078ec0ff */
[----:B------:R-:W-:Y:S02]  /*0120*/  IMAD.IADD R9, R0, 0x1, -R9 ;  /* 0x0000000100097824 */ /* 0x000fe400078e0a09 */
[----:B------:R-:W3:Y:S02]  /*0130*/  LDG.E R0, desc[UR4][R2.64] ;  /* 0x0000000402007981 */ /* 0x000ee4000c1e1900 */
[----:B--2---:R-:W-:-:S04]  /*0140*/  IMAD.WIDE R4, R9, 0x4, R4 ;  /* 0x0000000409047825 */ /* 0x004fc800078e0204 */
[----:B-1----:R-:W-:Y:S02]  /*0150*/  IMAD.WIDE R6, R11, 0x4, R6 ;  /* 0x000000040b067825 */ /* 0x002fe400078e0206 */
[----:B------:R-:W3:Y:S04]  /*0160*/  LDG.E.EL R5, desc[UR4][R4.64] ;  /* 0x0000000404057981 */ /* 0x000ee8000c2e1900 */
[----:B------:R-:W2:Y:S01]  /*0170*/  LDG.E R12, desc[UR4][R6.64] ;  /* 0x00000004060c7981 */ /* 0x000ea2000c1e1900 */
[----:B------:R-:W-:Y:S02]  /*0180*/  SHF.R.S32.HI R14, RZ, 0x1f, R11 ;  /* 0x0000001fff0e7819 */ /* 0x000fe4000001140b */
[----:B------:R-:W-:Y:S02]  /*0190*/  IADD3 R8, P2, R11, UR6, RZ ;  /* 0x000000060b087c10 */ /* 0x000fe4000ff5e0ff */
[----:B------:R-:W-:-:S02]  /*01a0*/  IADD3 R10, P3, R11, UR8, RZ ;  /* 0x000000080b0a7c10 */ /* 0x000fc4000ff7e0ff */
[----:B------:R-:W-:Y:S02]  /*01b0*/  IADD3.X R9, R14, UR7, RZ, P2, !PT ;  /* 0x000000070e097c10 */ /* 0x000fe400097fe4ff */
[----:B------:R-:W-:Y:S02]  /*01c0*/  IADD3.X R11, R14, UR9, RZ, P3, !PT ;  /* 0x000000090e0b7c10 */ /* 0x000fe40009ffe4ff */
[C---:B---3--:R-:W-:Y:S02]  /*01d0*/  FSETP.GT.AND P0, PT, R0.reuse, -R5, PT ;  /* 0x800000050000720b */ /* 0x048fe40003f04000 */
[C---:B--2---:R-:W-:Y:S01]  /*01e0*/  FSETP.GT.AND P1, PT, R5.reuse, -R12, PT ;  /* 0x8000000c0500720b */ /* 0x044fe20003f24000 */
[----:B------:R-:W-:Y:S01]  /*01f0*/  FADD R13, R0, R5 ;  /* 0x00000005000d7221 */ /* 0x000fe20000000000 */
[----:B------:R-:W-:Y:S01]  /*0200*/  FADD R5, R5, R12 ;  /* 0x0000000c05057221 */ /* 0x000fe20000000000 */
[----:B------:R-:W-:Y:S02]  /*0210*/  SEL R15, RZ, 0x1, !P0 ;  /* 0x00000001ff0f7807 */ /* 0x000fe40004000000 */
[----:B------:R-:W-:-:S06]  /*0220*/  SEL R17, RZ, 0x1, !P1 ;  /* 0x00000001ff117807 */ /* 0x000fcc0004800000 */
[----:B------:R-:W-:Y:S01]  /*0230*/  @!P0 FMUL R13, R13, 0.10000000149011611938 ;  /* 0x3dcccccd0d0d8820 */ /* 0x000fe20000400000 */
[----:B------:R-:W-:Y:S01]  /*0240*/  STG.E.U8 desc[UR4][R8.64], R15 ;  /* 0x0000000f08007986 */ /* 0x000fe2000c101104 */
[----:B------:R-:W-:-:S03]  /*0250*/  @!P1 FMUL R5, R5, 0.10000000149011611938 ;  /* 0x3dcccccd05059820 */ /* 0x000fc60000400000 */
[----:B------:R-:W-:Y:S04]  /*0260*/  STG.E desc[UR4][R2.64], R13 ;  /* 0x0000000d02007986 */ /* 0x000fe8000c101904 */
[----:B------:R-:W-:Y:S04]  /*0270*/  STG.E.U8 desc[UR4][R10.64], R17 ;  /* 0x000000110a007986 */ /* 0x000fe8000c101104 */
[----:B------:R-:W-:Y:S01]  /*0280*/  STG.E desc[UR4][R6.64], R5 ;  /* 0x0000000506007986 */ /* 0x000fe2000c101904 */
[----:B------:R-:W-:Y:S05]  /*0290*/  EXIT ;  /* 0x000000000000794d */ /* 0x000fea0003800000 */
.L_x_0:
[----:B------:R-:W-:-:S00]  /*02a0*/  BRA `(.L_x_0) ;  /* 0xfffffffc00fc7947 */ /* 0x000fc0000383ffff */
[----:B------:R-:W-:-:S00]  /*02b0*/  NOP ;  /* 0x0000000000007918 */ /* 0x000fc00000000000 */
        /* <DEDUP_REMOVED lines=12> */
.L_x_1:


//--------------------- .nv.constant0.triton_poi_fused_convolution_leaky_relu_33 --------------------------
	.section	.nv.constant0.triton_poi_fused_convolution_leaky_relu_33,"a",@progbits
	.sectionflags	@""
	.align	4
.nv.constant0.triton_poi_fused_convolution_leaky_relu_33:
	.zero		572
